//
// Generated by NVIDIA NVVM Compiler
//
// Compiler Build ID: CL-36424714
// Cuda compilation tools, release 13.0, V13.0.88
// Based on NVVM 20.0.0
//

.version 9.0
.target sm_100
.address_size 64

	// .globl	_Z10centerDataPfPKfii

.visible .entry _Z10centerDataPfPKfii(
	.param .u64 .ptr .align 1 _Z10centerDataPfPKfii_param_0,
	.param .u64 .ptr .align 1 _Z10centerDataPfPKfii_param_1,
	.param .u32 _Z10centerDataPfPKfii_param_2,
	.param .u32 _Z10centerDataPfPKfii_param_3
)
{
	.reg .pred 	%p<4>;
	.reg .b32 	%r<12>;
	.reg .b32 	%f<4>;
	.reg .b64 	%rd<9>;

	ld.param.u64 	%rd1, [_Z10centerDataPfPKfii_param_0];
	ld.param.u64 	%rd2, [_Z10centerDataPfPKfii_param_1];
	ld.param.u32 	%r4, [_Z10centerDataPfPKfii_param_2];
	ld.param.u32 	%r3, [_Z10centerDataPfPKfii_param_3];
	mov.u32 	%r5, %ctaid.y;
	mov.u32 	%r6, %ntid.y;
	mov.u32 	%r7, %tid.y;
	mad.lo.s32 	%r1, %r5, %r6, %r7;
	mov.u32 	%r8, %ctaid.x;
	mov.u32 	%r9, %ntid.x;
	mov.u32 	%r10, %tid.x;
	mad.lo.s32 	%r2, %r8, %r9, %r10;
	setp.ge.s32 	%p1, %r1, %r4;
	setp.ge.s32 	%p2, %r2, %r3;
	or.pred  	%p3, %p1, %p2;
	@%p3 bra 	$L__BB0_2;
	cvta.to.global.u64 	%rd3, %rd2;
	cvta.to.global.u64 	%rd4, %rd1;
	mul.wide.s32 	%rd5, %r2, 4;
	add.s64 	%rd6, %rd3, %rd5;
	ld.global.f32 	%f1, [%rd6];
	mad.lo.s32 	%r11, %r3, %r1, %r2;
	mul.wide.s32 	%rd7, %r11, 4;
	add.s64 	%rd8, %rd4, %rd7;
	ld.global.f32 	%f2, [%rd8];
	sub.f32 	%f3, %f2, %f1;
	st.global.f32 	[%rd8], %f3;
$L__BB0_2:
	ret;

}


// ===== COMPILED SASS (sm_100) =====

	.target	sm_100

	.elftype	@"ET_EXEC"


//--------------------- .note.nv.tkinfo           --------------------------
	.section	.note.nv.tkinfo,"",@"SHT_NOTE"
	.sectionflags	@"SHF_NOTE_NV_TKINFO"
	.tkinfo
        /*0018*/ 	.word	0x00000002
        /*0030*/ 	.string	""
        /*0030*/ 	.string	"ptxas"
        /*0030*/ 	.string	"Cuda compilation tools, release 13.0, V13.0.88"
        /*0030*/ 	.string	"Build cuda_13.0.r13.0/compiler.36424714_0"
        /*0030*/ 	.string	"-arch sm_100 -m 64 "



//--------------------- .note.nv.cuinfo           --------------------------
	.section	.note.nv.cuinfo,"",@"SHT_NOTE"
	.sectionflags	@"SHF_NOTE_NV_CUINFO"
        /*0018*/ 	.short	0x0002
        /*001a*/ 	.short	0x0064
        /*001c*/ 	.short	0x0082
	.zero		2


//--------------------- .nv.info                  --------------------------
	.section	.nv.info,"",@"SHT_CUDA_INFO"
	.align	4


	//----- nvinfo : EIATTR_REGCOUNT
	.align		4
        /*0000*/ 	.byte	0x04, 0x2f
        /*0002*/ 	.short	(.L_1 - .L_0)
	.align		4
.L_0:
        /*0004*/ 	.word	index@(_Z10centerDataPfPKfii)
        /*0008*/ 	.word	0x0000000c


	//----- nvinfo : EIATTR_FRAME_SIZE
	.align		4
.L_1:
        /*000c*/ 	.byte	0x04, 0x11
        /*000e*/ 	.short	(.L_3 - .L_2)
	.align		4
.L_2:
        /*0010*/ 	.word	index@(_Z10centerDataPfPKfii)
        /*0014*/ 	.word	0x00000000


	//----- nvinfo : EIATTR_MIN_STACK_SIZE
	.align		4
.L_3:
        /*0018*/ 	.byte	0x04, 0x12
        /*001a*/ 	.short	(.L_5 - .L_4)
	.align		4
.L_4:
        /*001c*/ 	.word	index@(_Z10centerDataPfPKfii)
        /*0020*/ 	.word	0x00000000
.L_5:


//--------------------- .nv.compat                --------------------------
	.section	.nv.compat,"",@"SHT_CUDA_COMPAT_INFO"
	.align	4
        /*0000*/ 	.byte	0x02, 0x09, 0x00, 0x00, 0x02, 0x02, 0x01, 0x00, 0x02, 0x05, 0x05, 0x00, 0x03, 0x07, 0x01, 0x01
        /*0010*/ 	.byte	0x02, 0x03, 0x00, 0x00, 0x02, 0x06, 0x01, 0x00, 0x04, 0x0b, 0x08, 0x00, 0x09, 0x00, 0x00, 0x00
        /*0020*/ 	.byte	0x00, 0x00, 0x00, 0x00


//--------------------- .nv.info._Z10centerDataPfPKfii --------------------------
	.section	.nv.info._Z10centerDataPfPKfii,"",@"SHT_CUDA_INFO"
	.sectionflags	@""
	.align	4


	//----- nvinfo : EIATTR_CUDA_API_VERSION
	.align		4
        /*0000*/ 	.byte	0x04, 0x37
        /*0002*/ 	.short	(.L_7 - .L_6)
.L_6:
        /*0004*/ 	.word	0x00000082


	//----- nvinfo : EIATTR_KPARAM_INFO
	.align		4
.L_7:
        /*0008*/ 	.byte	0x04, 0x17
        /*000a*/ 	.short	(.L_9 - .L_8)
.L_8:
        /*000c*/ 	.word	0x00000000
        /*0010*/ 	.short	0x0003
        /*0012*/ 	.short	0x0014
        /*0014*/ 	.byte	0x00, 0xf0, 0x11, 0x00


	//----- nvinfo : EIATTR_KPARAM_INFO
	.align		4
.L_9:
        /*0018*/ 	.byte	0x04, 0x17
        /*001a*/ 	.short	(.L_11 - .L_10)
.L_10:
        /*001c*/ 	.word	0x00000000
        /*0020*/ 	.short	0x0002
        /*0022*/ 	.short	0x0010
        /*0024*/ 	.byte	0x00, 0xf0, 0x11, 0x00


	//----- nvinfo : EIATTR_KPARAM_INFO
	.align		4
.L_11:
        /*0028*/ 	.byte	0x04, 0x17
        /*002a*/ 	.short	(.L_13 - .L_12)
.L_12:
        /*002c*/ 	.word	0x00000000
        /*0030*/ 	.short	0x0001
        /*0032*/ 	.short	0x0008
        /*0034*/ 	.byte	0x00, 0xf5, 0x21, 0x00


	//----- nvinfo : EIATTR_KPARAM_INFO
	.align		4
.L_13:
        /*0038*/ 	.byte	0x04, 0x17
        /*003a*/ 	.short	(.L_15 - .L_14)
.L_14:
        /*003c*/ 	.word	0x00000000
        /*0040*/ 	.short	0x0000
        /*0042*/ 	.short	0x0000
        /*0044*/ 	.byte	0x00, 0xf5, 0x21, 0x00


	//----- nvinfo : EIATTR_SPARSE_MMA_MASK
	.align		4
.L_15:
        /*0048*/ 	.byte	0x03, 0x50
        /*004a*/ 	.short	0x0000


	//----- nvinfo : EIATTR_MAXREG_COUNT
	.align		4
        /*004c*/ 	.byte	0x03, 0x1b
        /*004e*/ 	.short	0x00ff


	//----- nvinfo : EIATTR_MERCURY_ISA_VERSION
	.align		4
        /*0050*/ 	.byte	0x03, 0x5f
        /*0052*/ 	.short	0x0101


	//----- nvinfo : EIATTR_VRC_CTA_INIT_COUNT
	.align		4
        /*0054*/ 	.byte	0x02, 0x4a
	.zero		1
	.zero		1


	//----- nvinfo : EIATTR_EXIT_INSTR_OFFSETS
	.align		4
        /*0058*/ 	.byte	0x04, 0x1c
        /*005a*/ 	.short	(.L_17 - .L_16)


	//   ....[0]....
.L_16:
        /*005c*/ 	.word	0x000000c0


	//   ....[1]....
        /*0060*/ 	.word	0x00000170


	//----- nvinfo : EIATTR_CBANK_PARAM_SIZE
	.align		4
.L_17:
        /*0064*/ 	.byte	0x03, 0x19
        /*0066*/ 	.short	0x0018


	//----- nvinfo : EIATTR_PARAM_CBANK
	.align		4
        /*0068*/ 	.byte	0x04, 0x0a
        /*006a*/ 	.short	(.L_19 - .L_18)
	.align		4
.L_18:
        /*006c*/ 	.word	index@(.nv.constant0._Z10centerDataPfPKfii)
        /*0070*/ 	.short	0x0380
        /*0072*/ 	.short	0x0018


	//----- nvinfo : EIATTR_SW_WAR
	.align		4
.L_19:
        /*0074*/ 	.byte	0x04, 0x36
        /*0076*/ 	.short	(.L_21 - .L_20)
.L_20:
        /*0078*/ 	.word	0x00000008
.L_21:


//--------------------- .nv.callgraph             --------------------------
	.section	.nv.callgraph,"",@"SHT_CUDA_CALLGRAPH"
	.align	4
	.sectionentsize	8
	.align		4
        /*0000*/ 	.word	0x00000000
	.align		4
        /*0004*/ 	.word	0xffffffff
	.align		4
        /*0008*/ 	.word	0x00000000
	.align		4
        /*000c*/ 	.word	0xfffffffe
	.align		4
        /*0010*/ 	.word	0x00000000
	.align		4
        /*0014*/ 	.word	0xfffffffd
	.align		4
        /*0018*/ 	.word	0x00000000
	.align		4
        /*001c*/ 	.word	0xfffffffc


//--------------------- .text._Z10centerDataPfPKfii --------------------------
	.section	.text._Z10centerDataPfPKfii,"ax",@progbits
	.align	128
        .global         _Z10centerDataPfPKfii
        .type           _Z10centerDataPfPKfii,@function
        .size           _Z10centerDataPfPKfii,(.L_x_1 - _Z10centerDataPfPKfii)
        .other          _Z10centerDataPfPKfii,@"STO_CUDA_ENTRY STV_DEFAULT"
_Z10centerDataPfPKfii:
.text._Z10centerDataPfPKfii:
[----:B------:R-:W-:Y:S01]  /*0000*/  LDC R1, c[0x0][0x37c] ;  /* 0x0000df00ff017b82 */ /* 0x000fe20000000800 */
[----:B------:R-:W0:Y:S07]  /*0010*/  S2R R2, SR_TID.X ;  /* 0x0000000000027919 */ /* 0x000e2e0000002100 */
[----:B------:R-:W1:Y:S01]  /*0020*/  LDC R0, c[0x0][0x364] ;  /* 0x0000d900ff007b82 */ /* 0x000e620000000800 */
[----:B------:R-:W2:Y:S01]  /*0030*/  LDCU.64 UR6, c[0x0][0x390] ;  /* 0x00007200ff0677ac */ /* 0x000ea20008000a00 */
[----:B------:R-:W1:Y:S06]  /*0040*/  S2R R3, SR_TID.Y ;  /* 0x0000000000037919 */ /* 0x000e6c0000002200 */
[----:B------:R-:W0:Y:S08]  /*0050*/  S2UR UR5, SR_CTAID.X ;  /* 0x00000000000579c3 */ /* 0x000e300000002500 */
[----:B------:R-:W0:Y:S08]  /*0060*/  LDC R7, c[0x0][0x360] ;  /* 0x0000d800ff077b82 */ /* 0x000e300000000800 */
[----:B------:R-:W1:Y:S01]  /*0070*/  S2UR UR4, SR_CTAID.Y ;  /* 0x00000000000479c3 */ /* 0x000e620000002600 */
[----:B0-----:R-:W-:-:S05]  /*0080*/  IMAD R7, R7, UR5, R2 ;  /* 0x0000000507077c24 */ /* 0x001fca000f8e0202 */
[----:B--2---:R-:W-:Y:S01]  /*0090*/  ISETP.GE.AND P0, PT, R7, UR7, PT ;  /* 0x0000000707007c0c */ /* 0x004fe2000bf06270 */
[----:B-1----:R-:W-:-:S05]  /*00a0*/  IMAD R0, R0, UR4, R3 ;  /* 0x0000000400007c24 */ /* 0x002fca000f8e0203 */
[----:B------:R-:W-:-:S13]  /*00b0*/  ISETP.GE.OR P0, PT, R0, UR6, P0 ;  /* 0x0000000600007c0c */ /* 0x000fda0008706670 */
[----:B------:R-:W-:Y:S05]  /*00c0*/  @P0 EXIT ;  /* 0x000000000000094d */ /* 0x000fea0003800000 */
[----:B------:R-:W0:Y:S01]  /*00d0*/  LDC.64 R2, c[0x0][0x388] ;  /* 0x0000e200ff027b82 */ /* 0x000e220000000a00 */
[----:B------:R-:W1:Y:S01]  /*00e0*/  LDCU.64 UR4, c[0x0][0x358] ;  /* 0x00006b00ff0477ac */ /* 0x000e620008000a00 */
[----:B------:R-:W-:-:S06]  /*00f0*/  IMAD R9, R0, UR7, R7 ;  /* 0x0000000700097c24 */ /* 0x000fcc000f8e0207 */
[----:B------:R-:W2:Y:S01]  /*0100*/  LDC.64 R4, c[0x0][0x380] ;  /* 0x0000e000ff047b82 */ /* 0x000ea20000000a00 */
[----:B0-----:R-:W-:-:S06]  /*0110*/  IMAD.WIDE R2, R7, 0x4, R2 ;  /* 0x0000000407027825 */ /* 0x001fcc00078e0202 */
[----:B-1----:R-:W3:Y:S01]  /*0120*/  LDG.E R2, desc[UR4][R2.64] ;  /* 0x0000000402027981 */ /* 0x002ee2000c1e1900 */
[----:B--2---:R-:W-:-:S05]  /*0130*/  IMAD.WIDE R4, R9, 0x4, R4 ;  /* 0x0000000409047825 */ /* 0x004fca00078e0204 */
[----:B------:R-:W3:Y:S02]  /*0140*/  LDG.E R7, desc[UR4][R4.64] ;  /* 0x0000000404077981 */ /* 0x000ee4000c1e1900 */
[----:B---3--:R-:W-:-:S05]  /*0150*/  FADD R7, -R2, R7 ;  /* 0x0000000702077221 */ /* 0x008fca0000000100 */
[----:B------:R-:W-:Y:S01]  /*0160*/  STG.E desc[UR4][R4.64], R7 ;  /* 0x0000000704007986 */ /* 0x000fe2000c101904 */
[----:B------:R-:W-:Y:S05]  /*0170*/  EXIT ;  /* 0x000000000000794d */ /* 0x000fea0003800000 */
.L_x_0:
[----:B------:R-:W-:-:S00]  /*0180*/  BRA `(.L_x_0) ;  /* 0xfffffffc00fc7947 */ /* 0x000fc0000383ffff */
[----:B------:R-:W-:-:S00]  /*0190*/  NOP ;  /* 0x0000000000007918 */ /* 0x000fc00000000000 */
        /* <DEDUP_REMOVED lines=14> */
.L_x_1:


//--------------------- .nv.shared.reserved.0     --------------------------
	.section	.nv.shared.reserved.0,"aw",@nobits
	.weak		__nv_reservedSMEM_offset_0_alias
	.size		__nv_reservedSMEM_offset_0_alias, 0, 64
	.other		__nv_reservedSMEM_offset_0_alias,@"STO_CUDA_RESERVED_SHARED STV_DEFAULT"
__nv_reservedSMEM_offset_0_alias:
	.zero		0
	.zero		64


//--------------------- .nv.constant0._Z10centerDataPfPKfii --------------------------
	.section	.nv.constant0._Z10centerDataPfPKfii,"a",@progbits
	.sectionflags	@""
	.align	4
.nv.constant0._Z10centerDataPfPKfii:
	.zero		920


//--------------------- SYMBOLS --------------------------

	.type		.nv.reservedSmem.offset0,@object
	.size		.nv.reservedSmem.offset0,0x4
